//
// Generated by NVIDIA NVVM Compiler
//
// Compiler Build ID: CL-36424714
// Cuda compilation tools, release 13.0, V13.0.88
// Based on NVVM 20.0.0
//

.version 9.0
.target sm_100
.address_size 64

	// .globl	_Z7calcrayiPfS_S_P9Tree_Info

.visible .entry _Z7calcrayiPfS_S_P9Tree_Info(
	.param .u32 _Z7calcrayiPfS_S_P9Tree_Info_param_0,
	.param .u64 .ptr .align 1 _Z7calcrayiPfS_S_P9Tree_Info_param_1,
	.param .u64 .ptr .align 1 _Z7calcrayiPfS_S_P9Tree_Info_param_2,
	.param .u64 .ptr .align 1 _Z7calcrayiPfS_S_P9Tree_Info_param_3,
	.param .u64 .ptr .align 1 _Z7calcrayiPfS_S_P9Tree_Info_param_4
)
{
	.reg .pred 	%p<18>;
	.reg .b32 	%r<19>;
	.reg .b32 	%f<110>;
	.reg .b64 	%rd<23>;

	ld.param.u32 	%r6, [_Z7calcrayiPfS_S_P9Tree_Info_param_0];
	ld.param.u64 	%rd11, [_Z7calcrayiPfS_S_P9Tree_Info_param_1];
	ld.param.u64 	%rd12, [_Z7calcrayiPfS_S_P9Tree_Info_param_2];
	ld.param.u64 	%rd13, [_Z7calcrayiPfS_S_P9Tree_Info_param_3];
	cvta.to.global.u64 	%rd1, %rd12;
	cvta.to.global.u64 	%rd2, %rd11;
	cvta.to.global.u64 	%rd14, %rd13;
	mov.u32 	%r7, %ctaid.x;
	mov.u32 	%r8, %ntid.x;
	mov.u32 	%r9, %tid.x;
	mad.lo.s32 	%r10, %r7, %r8, %r9;
	mul.wide.s32 	%rd15, %r10, 4;
	add.s64 	%rd3, %rd14, %rd15;
	mov.b32 	%r11, 0;
	st.global.u32 	[%rd3], %r11;
	mul.lo.s32 	%r12, %r10, 3;
	mul.wide.s32 	%rd16, %r12, 4;
	add.s64 	%rd4, %rd2, %rd16;
	ld.global.f32 	%f30, [%rd4];
	fma.rn.f32 	%f31, %f30, %f30, 0f00000000;
	ld.global.f32 	%f32, [%rd4+4];
	fma.rn.f32 	%f33, %f32, %f32, %f31;
	ld.global.f32 	%f34, [%rd4+8];
	fma.rn.f32 	%f1, %f34, %f34, %f33;
	setp.lt.s32 	%p1, %r6, 1;
	@%p1 bra 	$L__BB0_15;
	setp.eq.s32 	%p2, %r6, 1;
	mov.b32 	%r18, 0;
	mov.f32 	%f109, 0f3F800000;
	@%p2 bra 	$L__BB0_11;
	and.b32  	%r18, %r6, 2147483646;
	neg.s32 	%r17, %r18;
	add.s64 	%rd22, %rd2, 12;
	add.s64 	%rd21, %rd1, 4;
	mov.f32 	%f108, 0f00000000;
$L__BB0_3:
	ld.global.f32 	%f106, [%rd4];
	ld.global.f32 	%f4, [%rd22+-12];
	fma.rn.f32 	%f37, %f106, %f4, 0f00000000;
	ld.global.f32 	%f105, [%rd4+4];
	ld.global.f32 	%f6, [%rd22+-8];
	fma.rn.f32 	%f38, %f105, %f6, %f37;
	ld.global.f32 	%f104, [%rd4+8];
	ld.global.f32 	%f8, [%rd22+-4];
	fma.rn.f32 	%f39, %f104, %f8, %f38;
	setp.leu.f32 	%p3, %f39, 0f00000000;
	setp.geu.f32 	%p4, %f39, %f1;
	or.pred  	%p5, %p3, %p4;
	@%p5 bra 	$L__BB0_6;
	sub.f32 	%f41, %f106, %f4;
	sub.f32 	%f42, %f105, %f6;
	sub.f32 	%f43, %f104, %f8;
	mul.f32 	%f44, %f6, %f43;
	mul.f32 	%f45, %f8, %f42;
	sub.f32 	%f46, %f44, %f45;
	mul.f32 	%f47, %f8, %f41;
	mul.f32 	%f48, %f4, %f43;
	sub.f32 	%f49, %f47, %f48;
	mul.f32 	%f50, %f49, %f49;
	fma.rn.f32 	%f51, %f46, %f46, %f50;
	mul.f32 	%f52, %f4, %f42;
	mul.f32 	%f53, %f6, %f41;
	sub.f32 	%f54, %f52, %f53;
	fma.rn.f32 	%f55, %f54, %f54, %f51;
	ld.global.f32 	%f56, [%rd21+-4];
	mul.f32 	%f57, %f56, %f56;
	mul.f32 	%f58, %f1, %f57;
	setp.gtu.f32 	%p6, %f55, %f58;
	@%p6 bra 	$L__BB0_6;
	add.f32 	%f108, %f108, 0f3F800000;
	st.global.f32 	[%rd3], %f108;
	ld.global.f32 	%f106, [%rd4];
	ld.global.f32 	%f105, [%rd4+4];
	ld.global.f32 	%f104, [%rd4+8];
$L__BB0_6:
	ld.global.f32 	%f17, [%rd22];
	fma.rn.f32 	%f59, %f106, %f17, 0f00000000;
	ld.global.f32 	%f18, [%rd22+4];
	fma.rn.f32 	%f60, %f105, %f18, %f59;
	ld.global.f32 	%f19, [%rd22+8];
	fma.rn.f32 	%f61, %f104, %f19, %f60;
	setp.leu.f32 	%p7, %f61, 0f00000000;
	setp.geu.f32 	%p8, %f61, %f1;
	or.pred  	%p9, %p7, %p8;
	@%p9 bra 	$L__BB0_9;
	sub.f32 	%f63, %f106, %f17;
	sub.f32 	%f64, %f105, %f18;
	sub.f32 	%f65, %f104, %f19;
	mul.f32 	%f66, %f18, %f65;
	mul.f32 	%f67, %f19, %f64;
	sub.f32 	%f68, %f66, %f67;
	mul.f32 	%f69, %f19, %f63;
	mul.f32 	%f70, %f17, %f65;
	sub.f32 	%f71, %f69, %f70;
	mul.f32 	%f72, %f71, %f71;
	fma.rn.f32 	%f73, %f68, %f68, %f72;
	mul.f32 	%f74, %f17, %f64;
	mul.f32 	%f75, %f18, %f63;
	sub.f32 	%f76, %f74, %f75;
	fma.rn.f32 	%f77, %f76, %f76, %f73;
	ld.global.f32 	%f78, [%rd21];
	mul.f32 	%f79, %f78, %f78;
	mul.f32 	%f80, %f1, %f79;
	setp.gtu.f32 	%p10, %f77, %f80;
	@%p10 bra 	$L__BB0_9;
	add.f32 	%f108, %f108, 0f3F800000;
	st.global.f32 	[%rd3], %f108;
$L__BB0_9:
	add.s32 	%r17, %r17, 2;
	add.s64 	%rd22, %rd22, 24;
	add.s64 	%rd21, %rd21, 8;
	setp.ne.s32 	%p11, %r17, 0;
	@%p11 bra 	$L__BB0_3;
	add.f32 	%f109, %f108, 0f3F800000;
$L__BB0_11:
	and.b32  	%r15, %r6, 1;
	setp.eq.b32 	%p12, %r15, 1;
	not.pred 	%p13, %p12;
	@%p13 bra 	$L__BB0_15;
	mul.lo.s32 	%r16, %r18, 3;
	mul.wide.u32 	%rd17, %r16, 4;
	add.s64 	%rd18, %rd2, %rd17;
	ld.global.f32 	%f24, [%rd4];
	ld.global.f32 	%f25, [%rd18];
	fma.rn.f32 	%f81, %f24, %f25, 0f00000000;
	ld.global.f32 	%f26, [%rd4+4];
	ld.global.f32 	%f27, [%rd18+4];
	fma.rn.f32 	%f82, %f26, %f27, %f81;
	ld.global.f32 	%f28, [%rd4+8];
	ld.global.f32 	%f29, [%rd18+8];
	fma.rn.f32 	%f83, %f28, %f29, %f82;
	setp.leu.f32 	%p14, %f83, 0f00000000;
	setp.geu.f32 	%p15, %f83, %f1;
	or.pred  	%p16, %p14, %p15;
	@%p16 bra 	$L__BB0_15;
	sub.f32 	%f85, %f24, %f25;
	sub.f32 	%f86, %f26, %f27;
	sub.f32 	%f87, %f28, %f29;
	mul.f32 	%f88, %f27, %f87;
	mul.f32 	%f89, %f29, %f86;
	sub.f32 	%f90, %f88, %f89;
	mul.f32 	%f91, %f29, %f85;
	mul.f32 	%f92, %f25, %f87;
	sub.f32 	%f93, %f91, %f92;
	mul.f32 	%f94, %f93, %f93;
	fma.rn.f32 	%f95, %f90, %f90, %f94;
	mul.f32 	%f96, %f25, %f86;
	mul.f32 	%f97, %f27, %f85;
	sub.f32 	%f98, %f96, %f97;
	fma.rn.f32 	%f99, %f98, %f98, %f95;
	mul.wide.u32 	%rd19, %r18, 4;
	add.s64 	%rd20, %rd1, %rd19;
	ld.global.f32 	%f100, [%rd20];
	mul.f32 	%f101, %f100, %f100;
	mul.f32 	%f102, %f1, %f101;
	setp.gtu.f32 	%p17, %f99, %f102;
	@%p17 bra 	$L__BB0_15;
	st.global.f32 	[%rd3], %f109;
$L__BB0_15:
	ret;

}


// ===== COMPILED SASS (sm_100) =====

	.target	sm_100

	.elftype	@"ET_EXEC"


//--------------------- .note.nv.tkinfo           --------------------------
	.section	.note.nv.tkinfo,"",@"SHT_NOTE"
	.sectionflags	@"SHF_NOTE_NV_TKINFO"
	.tkinfo
        /*0018*/ 	.word	0x00000002
        /*0030*/ 	.string	""
        /*0030*/ 	.string	"ptxas"
        /*0030*/ 	.string	"Cuda compilation tools, release 13.0, V13.0.88"
        /*0030*/ 	.string	"Build cuda_13.0.r13.0/compiler.36424714_0"
        /*0030*/ 	.string	"-arch sm_100 -m 64 "



//--------------------- .note.nv.cuinfo           --------------------------
	.section	.note.nv.cuinfo,"",@"SHT_NOTE"
	.sectionflags	@"SHF_NOTE_NV_CUINFO"
        /*0018*/ 	.short	0x0002
        /*001a*/ 	.short	0x0064
        /*001c*/ 	.short	0x0082
	.zero		2


//--------------------- .nv.info                  --------------------------
	.section	.nv.info,"",@"SHT_CUDA_INFO"
	.align	4


	//----- nvinfo : EIATTR_REGCOUNT
	.align		4
        /*0000*/ 	.byte	0x04, 0x2f
        /*0002*/ 	.short	(.L_1 - .L_0)
	.align		4
.L_0:
        /*0004*/ 	.word	index@(_Z7calcrayiPfS_S_P9Tree_Info)
        /*0008*/ 	.word	0x0000001c


	//----- nvinfo : EIATTR_FRAME_SIZE
	.align		4
.L_1:
        /*000c*/ 	.byte	0x04, 0x11
        /*000e*/ 	.short	(.L_3 - .L_2)
	.align		4
.L_2:
        /*0010*/ 	.word	index@(_Z7calcrayiPfS_S_P9Tree_Info)
        /*0014*/ 	.word	0x00000000


	//----- nvinfo : EIATTR_MIN_STACK_SIZE
	.align		4
.L_3:
        /*0018*/ 	.byte	0x04, 0x12
        /*001a*/ 	.short	(.L_5 - .L_4)
	.align		4
.L_4:
        /*001c*/ 	.word	index@(_Z7calcrayiPfS_S_P9Tree_Info)
        /*0020*/ 	.word	0x00000000
.L_5:


//--------------------- .nv.compat                --------------------------
	.section	.nv.compat,"",@"SHT_CUDA_COMPAT_INFO"
	.align	4
        /*0000*/ 	.byte	0x02, 0x09, 0x00, 0x00, 0x02, 0x02, 0x01, 0x00, 0x02, 0x05, 0x05, 0x00, 0x03, 0x07, 0x01, 0x01
        /*0010*/ 	.byte	0x02, 0x03, 0x00, 0x00, 0x02, 0x06, 0x01, 0x00, 0x04, 0x0b, 0x08, 0x00, 0x09, 0x00, 0x00, 0x00
        /*0020*/ 	.byte	0x00, 0x00, 0x00, 0x00


//--------------------- .nv.info._Z7calcrayiPfS_S_P9Tree_Info --------------------------
	.section	.nv.info._Z7calcrayiPfS_S_P9Tree_Info,"",@"SHT_CUDA_INFO"
	.sectionflags	@""
	.align	4


	//----- nvinfo : EIATTR_CUDA_API_VERSION
	.align		4
        /*0000*/ 	.byte	0x04, 0x37
        /*0002*/ 	.short	(.L_7 - .L_6)
.L_6:
        /*0004*/ 	.word	0x00000082


	//----- nvinfo : EIATTR_KPARAM_INFO
	.align		4
.L_7:
        /*0008*/ 	.byte	0x04, 0x17
        /*000a*/ 	.short	(.L_9 - .L_8)
.L_8:
        /*000c*/ 	.word	0x00000000
        /*0010*/ 	.short	0x0004
        /*0012*/ 	.short	0x0020
        /*0014*/ 	.byte	0x00, 0xf5, 0x21, 0x00


	//----- nvinfo : EIATTR_KPARAM_INFO
	.align		4
.L_9:
        /*0018*/ 	.byte	0x04, 0x17
        /*001a*/ 	.short	(.L_11 - .L_10)
.L_10:
        /*001c*/ 	.word	0x00000000
        /*0020*/ 	.short	0x0003
        /*0022*/ 	.short	0x0018
        /*0024*/ 	.byte	0x00, 0xf5, 0x21, 0x00


	//----- nvinfo : EIATTR_KPARAM_INFO
	.align		4
.L_11:
        /*0028*/ 	.byte	0x04, 0x17
        /*002a*/ 	.short	(.L_13 - .L_12)
.L_12:
        /*002c*/ 	.word	0x00000000
        /*0030*/ 	.short	0x0002
        /*0032*/ 	.short	0x0010
        /*0034*/ 	.byte	0x00, 0xf5, 0x21, 0x00


	//----- nvinfo : EIATTR_KPARAM_INFO
	.align		4
.L_13:
        /*0038*/ 	.byte	0x04, 0x17
        /*003a*/ 	.short	(.L_15 - .L_14)
.L_14:
        /*003c*/ 	.word	0x00000000
        /*0040*/ 	.short	0x0001
        /*0042*/ 	.short	0x0008
        /*0044*/ 	.byte	0x00, 0xf5, 0x21, 0x00


	//----- nvinfo : EIATTR_KPARAM_INFO
	.align		4
.L_15:
        /*0048*/ 	.byte	0x04, 0x17
        /*004a*/ 	.short	(.L_17 - .L_16)
.L_16:
        /*004c*/ 	.word	0x00000000
        /*0050*/ 	.short	0x0000
        /*0052*/ 	.short	0x0000
        /*0054*/ 	.byte	0x00, 0xf0, 0x11, 0x00


	//----- nvinfo : EIATTR_SPARSE_MMA_MASK
	.align		4
.L_17:
        /*0058*/ 	.byte	0x03, 0x50
        /*005a*/ 	.short	0x0000


	//----- nvinfo : EIATTR_MAXREG_COUNT
	.align		4
        /*005c*/ 	.byte	0x03, 0x1b
        /*005e*/ 	.short	0x00ff


	//----- nvinfo : EIATTR_MERCURY_ISA_VERSION
	.align		4
        /*0060*/ 	.byte	0x03, 0x5f
        /*0062*/ 	.short	0x0101


	//----- nvinfo : EIATTR_VRC_CTA_INIT_COUNT
	.align		4
        /*0064*/ 	.byte	0x02, 0x4a
	.zero		1
	.zero		1


	//----- nvinfo : EIATTR_EXIT_INSTR_OFFSETS
	.align		4
        /*0068*/ 	.byte	0x04, 0x1c
        /*006a*/ 	.short	(.L_19 - .L_18)


	//   ....[0]....
.L_18:
        /*006c*/ 	.word	0x00000130


	//   ....[1]....
        /*0070*/ 	.word	0x00000730


	//   ....[2]....
        /*0074*/ 	.word	0x00000820


	//   ....[3]....
        /*0078*/ 	.word	0x00000950


	//   ....[4]....
        /*007c*/ 	.word	0x00000970


	//----- nvinfo : EIATTR_CRS_STACK_SIZE
	.align		4
.L_19:
        /*0080*/ 	.byte	0x04, 0x1e
        /*0082*/ 	.short	(.L_21 - .L_20)
.L_20:
        /*0084*/ 	.word	0x00000000


	//----- nvinfo : EIATTR_CBANK_PARAM_SIZE
	.align		4
.L_21:
        /*0088*/ 	.byte	0x03, 0x19
        /*008a*/ 	.short	0x0028


	//----- nvinfo : EIATTR_PARAM_CBANK
	.align		4
        /*008c*/ 	.byte	0x04, 0x0a
        /*008e*/ 	.short	(.L_23 - .L_22)
	.align		4
.L_22:
        /*0090*/ 	.word	index@(.nv.constant0._Z7calcrayiPfS_S_P9Tree_Info)
        /*0094*/ 	.short	0x0380
        /*0096*/ 	.short	0x0028


	//----- nvinfo : EIATTR_SW_WAR
	.align		4
.L_23:
        /*0098*/ 	.byte	0x04, 0x36
        /*009a*/ 	.short	(.L_25 - .L_24)
.L_24:
        /*009c*/ 	.word	0x00000008
.L_25:


//--------------------- .nv.callgraph             --------------------------
	.section	.nv.callgraph,"",@"SHT_CUDA_CALLGRAPH"
	.align	4
	.sectionentsize	8
	.align		4
        /*0000*/ 	.word	0x00000000
	.align		4
        /*0004*/ 	.word	0xffffffff
	.align		4
        /*0008*/ 	.word	0x00000000
	.align		4
        /*000c*/ 	.word	0xfffffffe
	.align		4
        /*0010*/ 	.word	0x00000000
	.align		4
        /*0014*/ 	.word	0xfffffffd
	.align		4
        /*0018*/ 	.word	0x00000000
	.align		4
        /*001c*/ 	.word	0xfffffffc


//--------------------- .text._Z7calcrayiPfS_S_P9Tree_Info --------------------------
	.section	.text._Z7calcrayiPfS_S_P9Tree_Info,"ax",@progbits
	.align	128
        .global         _Z7calcrayiPfS_S_P9Tree_Info
        .type           _Z7calcrayiPfS_S_P9Tree_Info,@function
        .size           _Z7calcrayiPfS_S_P9Tree_Info,(.L_x_7 - _Z7calcrayiPfS_S_P9Tree_Info)
        .other          _Z7calcrayiPfS_S_P9Tree_Info,@"STO_CUDA_ENTRY STV_DEFAULT"
_Z7calcrayiPfS_S_P9Tree_Info:
.text._Z7calcrayiPfS_S_P9Tree_Info:
[----:B------:R-:W-:Y:S01]  /*0000*/  LDC R1, c[0x0][0x37c] ;  /* 0x0000df00ff017b82 */ /* 0x000fe20000000800 */
[----:B------:R-:W0:Y:S07]  /*0010*/  S2R R0, SR_TID.X ;  /* 0x0000000000007919 */ /* 0x000e2e0000002100 */
[----:B------:R-:W0:Y:S01]  /*0020*/  S2UR UR4, SR_CTAID.X ;  /* 0x00000000000479c3 */ /* 0x000e220000002500 */
[----:B------:R-:W1:Y:S07]  /*0030*/  LDCU.64 UR8, c[0x0][0x358] ;  /* 0x00006b00ff0877ac */ /* 0x000e6e0008000a00 */
[----:B------:R-:W0:Y:S08]  /*0040*/  LDC R3, c[0x0][0x360] ;  /* 0x0000d800ff037b82 */ /* 0x000e300000000800 */
[----:B------:R-:W2:Y:S08]  /*0050*/  LDC.64 R6, c[0x0][0x398] ;  /* 0x0000e600ff067b82 */ /* 0x000eb00000000a00 */
[----:B------:R-:W3:Y:S01]  /*0060*/  LDC.64 R4, c[0x0][0x388] ;  /* 0x0000e200ff047b82 */ /* 0x000ee20000000a00 */
[----:B0-----:R-:W-:-:S07]  /*0070*/  IMAD R3, R3, UR4, R0 ;  /* 0x0000000403037c24 */ /* 0x001fce000f8e0200 */
[----:B------:R-:W0:Y:S01]  /*0080*/  LDC R8, c[0x0][0x380] ;  /* 0x0000e000ff087b82 */ /* 0x000e220000000800 */
[C---:B------:R-:W-:Y:S01]  /*0090*/  LEA R9, R3.reuse, R3, 0x1 ;  /* 0x0000000303097211 */ /* 0x040fe200078e08ff */
[----:B--2---:R-:W-:-:S05]  /*00a0*/  IMAD.WIDE R6, R3, 0x4, R6 ;  /* 0x0000000403067825 */ /* 0x004fca00078e0206 */
[----:B-1----:R1:W-:Y:S01]  /*00b0*/  STG.E desc[UR8][R6.64], RZ ;  /* 0x000000ff06007986 */ /* 0x0023e2000c101908 */
[----:B---3--:R-:W-:-:S05]  /*00c0*/  IMAD.WIDE R4, R9, 0x4, R4 ;  /* 0x0000000409047825 */ /* 0x008fca00078e0204 */
[----:B------:R-:W2:Y:S04]  /*00d0*/  LDG.E R0, desc[UR8][R4.64] ;  /* 0x0000000804007981 */ /* 0x000ea8000c1e1900 */
[----:B------:R-:W3:Y:S04]  /*00e0*/  LDG.E R3, desc[UR8][R4.64+0x4] ;  /* 0x0000040804037981 */ /* 0x000ee8000c1e1900 */
[----:B------:R1:W5:Y:S01]  /*00f0*/  LDG.E R9, desc[UR8][R4.64+0x8] ;  /* 0x0000080804097981 */ /* 0x000362000c1e1900 */
[----:B0-----:R-:W-:Y:S01]  /*0100*/  ISETP.GE.AND P0, PT, R8, 0x1, PT ;  /* 0x000000010800780c */ /* 0x001fe20003f06270 */
[----:B--2---:R-:W-:-:S04]  /*0110*/  FFMA R0, R0, R0, RZ ;  /* 0x0000000000007223 */ /* 0x004fc800000000ff */
[----:B---3--:R-:W-:-:S08]  /*0120*/  FFMA R0, R3, R3, R0 ;  /* 0x0000000303007223 */ /* 0x008fd00000000000 */
[----:B-1----:R-:W-:Y:S05]  /*0130*/  @!P0 EXIT ;  /* 0x000000000000894d */ /* 0x002fea0003800000 */
[----:B------:R-:W-:Y:S01]  /*0140*/  ISETP.NE.AND P0, PT, R8, 0x1, PT ;  /* 0x000000010800780c */ /* 0x000fe20003f05270 */
[----:B------:R-:W-:Y:S02]  /*0150*/  HFMA2 R10, -RZ, RZ, 0, 0 ;  /* 0x00000000ff0a7431 */ /* 0x000fe400000001ff */
[----:B-----5:R-:W-:Y:S01]  /*0160*/  FFMA R2, R9, R9, R0 ;  /* 0x0000000909027223 */ /* 0x020fe20000000000 */
[----:B------:R-:W-:-:S09]  /*0170*/  MOV R11, 0x3f800000 ;  /* 0x3f800000000b7802 */ /* 0x000fd20000000f00 */
[----:B------:R-:W-:Y:S05]  /*0180*/  @!P0 BRA `(.L_x_0) ;  /* 0x00000004005c8947 */ /* 0x000fea0003800000 */
[----:B------:R-:W0:Y:S01]  /*0190*/  LDCU.64 UR6, c[0x0][0x388] ;  /* 0x00007100ff0677ac */ /* 0x000e220008000a00 */
[----:B------:R-:W-:Y:S02]  /*01a0*/  LOP3.LUT R10, R8, 0x7ffffffe, RZ, 0xc0, !PT ;  /* 0x7ffffffe080a7812 */ /* 0x000fe400078ec0ff */
[----:B------:R-:W-:Y:S01]  /*01b0*/  MOV R11, RZ ;  /* 0x000000ff000b7202 */ /* 0x000fe20000000f00 */
[----:B------:R-:W1:Y:S01]  /*01c0*/  LDCU.64 UR4, c[0x0][0x390] ;  /* 0x00007200ff0477ac */ /* 0x000e620008000a00 */
[----:B------:R-:W-:Y:S01]  /*01d0*/  IADD3 R14, PT, PT, -R10, RZ, RZ ;  /* 0x000000ff0a0e7210 */ /* 0x000fe20007ffe1ff */
[----:B0-----:R-:W-:Y:S02]  /*01e0*/  UIADD3 UR6, UP0, UPT, UR6, 0xc, URZ ;  /* 0x0000000c06067890 */ /* 0x001fe4000ff1e0ff */
[----:B-1----:R-:W-:Y:S02]  /*01f0*/  UIADD3 UR4, UP1, UPT, UR4, 0x4, URZ ;  /* 0x0000000404047890 */ /* 0x002fe4000ff3e0ff */
[----:B------:R-:W-:-:S02]  /*0200*/  UIADD3.X UR7, UPT, UPT, URZ, UR7, URZ, UP0, !UPT ;  /* 0x00000007ff077290 */ /* 0x000fc400087fe4ff */
[----:B------:R-:W-:Y:S01]  /*0210*/  MOV R8, UR6 ;  /* 0x0000000600087c02 */ /* 0x000fe20008000f00 */
[----:B------:R-:W-:Y:S01]  /*0220*/  UIADD3.X UR5, UPT, UPT, URZ, UR5, URZ, UP1, !UPT ;  /* 0x00000005ff057290 */ /* 0x000fe20008ffe4ff */
[----:B------:R-:W-:Y:S02]  /*0230*/  MOV R17, UR4 ;  /* 0x0000000400117c02 */ /* 0x000fe40008000f00 */
[----:B------:R-:W-:-:S03]  /*0240*/  MOV R9, UR7 ;  /* 0x0000000700097c02 */ /* 0x000fc60008000f00 */
[----:B------:R-:W-:-:S07]  /*0250*/  MOV R20, UR5 ;  /* 0x0000000500147c02 */ /* 0x000fce0008000f00 */
.L_x_5:
[----:B------:R-:W2:Y:S04]  /*0260*/  LDG.E R0, desc[UR8][R4.64] ;  /* 0x0000000804007981 */ /* 0x000ea8000c1e1900 */
[----:B------:R-:W2:Y:S04]  /*0270*/  LDG.E R3, desc[UR8][R8.64+-0xc] ;  /* 0xfffff40808037981 */ /* 0x000ea8000c1e1900 */
[----:B------:R-:W3:Y:S04]  /*0280*/  LDG.E R15, desc[UR8][R4.64+0x4] ;  /* 0x00000408040f7981 */ /* 0x000ee8000c1e1900 */
[----:B------:R-:W3:Y:S04]  /*0290*/  LDG.E R18, desc[UR8][R8.64+-0x8] ;  /* 0xfffff80808127981 */ /* 0x000ee8000c1e1900 */
[----:B------:R-:W4:Y:S04]  /*02a0*/  LDG.E R16, desc[UR8][R4.64+0x8] ;  /* 0x0000080804107981 */ /* 0x000f28000c1e1900 */
[----:B------:R-:W4:Y:S01]  /*02b0*/  LDG.E R25, desc[UR8][R8.64+-0x4] ;  /* 0xfffffc0808197981 */ /* 0x000f22000c1e1900 */
[----:B------:R-:W-:Y:S01]  /*02c0*/  BSSY.RECONVERGENT B0, `(.L_x_1) ;  /* 0x000001e000007945 */ /* 0x000fe20003800200 */
[----:B--2---:R-:W-:-:S04]  /*02d0*/  FFMA R12, R0, R3, RZ ;  /* 0x00000003000c7223 */ /* 0x004fc800000000ff */
[----:B---3--:R-:W-:Y:S01]  /*02e0*/  FFMA R13, R15, R18, R12 ;  /* 0x000000120f0d7223 */ /* 0x008fe2000000000c */
[----:B------:R-:W-:-:S03]  /*02f0*/  MOV R12, R17 ;  /* 0x00000011000c7202 */ /* 0x000fc60000000f00 */
[----:B----4-:R-:W-:-:S05]  /*0300*/  FFMA R13, R16, R25, R13 ;  /* 0x00000019100d7223 */ /* 0x010fca000000000d */
[----:B------:R-:W-:-:S04]  /*0310*/  FSETP.GEU.AND P0, PT, R13, R2, PT ;  /* 0x000000020d00720b */ /* 0x000fc80003f0e000 */
[----:B------:R-:W-:Y:S02]  /*0320*/  FSETP.LEU.OR P0, PT, R13, RZ, P0 ;  /* 0x000000ff0d00720b */ /* 0x000fe4000070b400 */
[----:B------:R-:W-:-:S11]  /*0330*/  MOV R13, R20 ;  /* 0x00000014000d7202 */ /* 0x000fd60000000f00 */
[----:B01----:R-:W-:Y:S05]  /*0340*/  @P0 BRA `(.L_x_2) ;  /* 0x0000000000540947 */ /* 0x003fea0003800000 */
[----:B------:R-:W2:Y:S01]  /*0350*/  LDG.E R23, desc[UR8][R12.64+-0x4] ;  /* 0xfffffc080c177981 */ /* 0x000ea2000c1e1900 */
[----:B------:R-:W-:Y:S01]  /*0360*/  FADD R19, -R25, R16 ;  /* 0x0000001019137221 */ /* 0x000fe20000000100 */
[C---:B------:R-:W-:Y:S01]  /*0370*/  FADD R20, -R18.reuse, R15 ;  /* 0x0000000f12147221 */ /* 0x040fe20000000100 */
[C---:B------:R-:W-:Y:S02]  /*0380*/  FADD R17, -R3.reuse, R0 ;  /* 0x0000000003117221 */ /* 0x040fe40000000100 */
[----:B------:R-:W-:Y:S01]  /*0390*/  FMUL R22, R3, R19 ;  /* 0x0000001303167220 */ /* 0x000fe20000400000 */
[CC--:B------:R-:W-:Y:S01]  /*03a0*/  FMUL R21, R25.reuse, R20.reuse ;  /* 0x0000001419157220 */ /* 0x0c0fe20000400000 */
[CC--:B------:R-:W-:Y:S02]  /*03b0*/  FMUL R24, R18.reuse, R17.reuse ;  /* 0x0000001112187220 */ /* 0x0c0fe40000400000 */
[----:B------:R-:W-:Y:S01]  /*03c0*/  FFMA R22, R25, R17, -R22 ;  /* 0x0000001119167223 */ /* 0x000fe20000000816 */
[----:B------:R-:W-:Y:S01]  /*03d0*/  FFMA R21, R18, R19, -R21 ;  /* 0x0000001312157223 */ /* 0x000fe20000000815 */
[----:B------:R-:W-:-:S02]  /*03e0*/  FFMA R3, R3, R20, -R24 ;  /* 0x0000001403037223 */ /* 0x000fc40000000818 */
[----:B------:R-:W-:-:S04]  /*03f0*/  FMUL R22, R22, R22 ;  /* 0x0000001616167220 */ /* 0x000fc80000400000 */
[----:B------:R-:W-:-:S04]  /*0400*/  FFMA R22, R21, R21, R22 ;  /* 0x0000001515167223 */ /* 0x000fc80000000016 */
[----:B------:R-:W-:Y:S01]  /*0410*/  FFMA R22, R3, R3, R22 ;  /* 0x0000000303167223 */ /* 0x000fe20000000016 */
[----:B--2---:R-:W-:-:S04]  /*0420*/  FMUL R23, R23, R23 ;  /* 0x0000001717177220 */ /* 0x004fc80000400000 */
[----:B------:R-:W-:-:S05]  /*0430*/  FMUL R23, R2, R23 ;  /* 0x0000001702177220 */ /* 0x000fca0000400000 */
[----:B------:R-:W-:-:S13]  /*0440*/  FSETP.GTU.AND P0, PT, R22, R23, PT ;  /* 0x000000171600720b */ /* 0x000fda0003f0c000 */
[----:B------:R-:W-:-:S05]  /*0450*/  @!P0 FADD R11, R11, 1 ;  /* 0x3f8000000b0b8421 */ /* 0x000fca0000000000 */
[----:B------:R0:W-:Y:S04]  /*0460*/  @!P0 STG.E desc[UR8][R6.64], R11 ;  /* 0x0000000b06008986 */ /* 0x0001e8000c101908 */
[----:B------:R0:W5:Y:S04]  /*0470*/  @!P0 LDG.E R0, desc[UR8][R4.64] ;  /* 0x0000000804008981 */ /* 0x000168000c1e1900 */
[----:B------:R0:W5:Y:S04]  /*0480*/  @!P0 LDG.E R15, desc[UR8][R4.64+0x4] ;  /* 0x00000408040f8981 */ /* 0x000168000c1e1900 */
[----:B------:R0:W5:Y:S02]  /*0490*/  @!P0 LDG.E R16, desc[UR8][R4.64+0x8] ;  /* 0x0000080804108981 */ /* 0x000164000c1e1900 */
.L_x_2:
[----:B------:R-:W-:Y:S05]  /*04a0*/  BSYNC.RECONVERGENT B0 ;  /* 0x0000000000007941 */ /* 0x000fea0003800200 */
.L_x_1:
[----:B------:R-:W2:Y:S04]  /*04b0*/  LDG.E R3, desc[UR8][R8.64] ;  /* 0x0000000808037981 */ /* 0x000ea8000c1e1900 */
[----:B------:R-:W3:Y:S04]  /*04c0*/  LDG.E R21, desc[UR8][R8.64+0x4] ;  /* 0x0000040808157981 */ /* 0x000ee8000c1e1900 */
[----:B------:R-:W4:Y:S01]  /*04d0*/  LDG.E R20, desc[UR8][R8.64+0x8] ;  /* 0x0000080808147981 */ /* 0x000f22000c1e1900 */
[----:B------:R-:W-:Y:S01]  /*04e0*/  IADD3 R14, PT, PT, R14, 0x2, RZ ;  /* 0x000000020e0e7810 */ /* 0x000fe20007ffe0ff */
[----:B------:R-:W-:Y:S03]  /*04f0*/  BSSY.RECONVERGENT B0, `(.L_x_3) ;  /* 0x000001a000007945 */ /* 0x000fe60003800200 */
[----:B------:R-:W-:Y:S01]  /*0500*/  ISETP.NE.AND P1, PT, R14, RZ, PT ;  /* 0x000000ff0e00720c */ /* 0x000fe20003f25270 */
[----:B--2--5:R-:W-:-:S04]  /*0510*/  FFMA R18, R3, R0, RZ ;  /* 0x0000000003127223 */ /* 0x024fc800000000ff */
[----:B---3--:R-:W-:-:S04]  /*0520*/  FFMA R17, R21, R15, R18 ;  /* 0x0000000f15117223 */ /* 0x008fc80000000012 */
[----:B----4-:R-:W-:-:S05]  /*0530*/  FFMA R17, R20, R16, R17 ;  /* 0x0000001014117223 */ /* 0x010fca0000000011 */
[----:B------:R-:W-:-:S04]  /*0540*/  FSETP.GEU.AND P0, PT, R17, R2, PT ;  /* 0x000000021100720b */ /* 0x000fc80003f0e000 */
[----:B------:R-:W-:-:S13]  /*0550*/  FSETP.LEU.OR P0, PT, R17, RZ, P0 ;  /* 0x000000ff1100720b */ /* 0x000fda000070b400 */
[----:B------:R-:W-:Y:S05]  /*0560*/  @P0 BRA `(.L_x_4) ;  /* 0x0000000000480947 */ /* 0x000fea0003800000 */
[----:B------:R-:W2:Y:S01]  /*0570*/  LDG.E R19, desc[UR8][R12.64] ;  /* 0x000000080c137981 */ /* 0x000ea2000c1e1900 */
[C---:B------:R-:W-:Y:S01]  /*0580*/  FADD R18, -R20.reuse, R16 ;  /* 0x0000001014127221 */ /* 0x040fe20000000100 */
[----:B------:R-:W-:Y:S01]  /*0590*/  FADD R0, -R3, R0 ;  /* 0x0000000003007221 */ /* 0x000fe20000000100 */
[----:B------:R-:W-:Y:S02]  /*05a0*/  FADD R16, -R21, R15 ;  /* 0x0000000f15107221 */ /* 0x000fe40000000100 */
[----:B------:R-:W-:Y:S02]  /*05b0*/  FMUL R17, R3, R18 ;  /* 0x0000001203117220 */ /* 0x000fe40000400000 */
[C---:B------:R-:W-:Y:S02]  /*05c0*/  FMUL R15, R20.reuse, R16 ;  /* 0x00000010140f7220 */ /* 0x040fe40000400000 */
[-C--:B------:R-:W-:Y:S01]  /*05d0*/  FFMA R17, R20, R0.reuse, -R17 ;  /* 0x0000000014117223 */ /* 0x080fe20000000811 */
[C---:B------:R-:W-:Y:S01]  /*05e0*/  FMUL R20, R21.reuse, R0 ;  /* 0x0000000015147220 */ /* 0x040fe20000400000 */
[----:B------:R-:W-:-:S02]  /*05f0*/  FFMA R15, R21, R18, -R15 ;  /* 0x00000012150f7223 */ /* 0x000fc4000000080f */
[----:B------:R-:W-:Y:S01]  /*0600*/  FMUL R0, R17, R17 ;  /* 0x0000001111007220 */ /* 0x000fe20000400000 */
[----:B------:R-:W-:-:S03]  /*0610*/  FFMA R3, R3, R16, -R20 ;  /* 0x0000001003037223 */ /* 0x000fc60000000814 */
[----:B------:R-:W-:-:S04]  /*0620*/  FFMA R0, R15, R15, R0 ;  /* 0x0000000f0f007223 */ /* 0x000fc80000000000 */
[----:B------:R-:W-:Y:S01]  /*0630*/  FFMA R0, R3, R3, R0 ;  /* 0x0000000303007223 */ /* 0x000fe20000000000 */
[----:B--2---:R-:W-:-:S04]  /*0640*/  FMUL R19, R19, R19 ;  /* 0x0000001313137220 */ /* 0x004fc80000400000 */
[----:B------:R-:W-:-:S05]  /*0650*/  FMUL R19, R2, R19 ;  /* 0x0000001302137220 */ /* 0x000fca0000400000 */
[----:B------:R-:W-:-:S13]  /*0660*/  FSETP.GTU.AND P0, PT, R0, R19, PT ;  /* 0x000000130000720b */ /* 0x000fda0003f0c000 */
[----:B0-----:R-:W-:-:S05]  /*0670*/  @!P0 FADD R11, R11, 1 ;  /* 0x3f8000000b0b8421 */ /* 0x001fca0000000000 */
[----:B------:R1:W-:Y:S02]  /*0680*/  @!P0 STG.E desc[UR8][R6.64], R11 ;  /* 0x0000000b06008986 */ /* 0x0003e4000c101908 */
.L_x_4:
[----:B------:R-:W-:Y:S05]  /*0690*/  BSYNC.RECONVERGENT B0 ;  /* 0x0000000000007941 */ /* 0x000fea0003800200 */
.L_x_3:
[----:B------:R-:W-:Y:S02]  /*06a0*/  IADD3 R8, P0, PT, R8, 0x18, RZ ;  /* 0x0000001808087810 */ /* 0x000fe40007f1e0ff */
[----:B------:R-:W-:Y:S02]  /*06b0*/  IADD3 R17, P2, PT, R12, 0x8, RZ ;  /* 0x000000080c117810 */ /* 0x000fe40007f5e0ff */
[----:B------:R-:W-:Y:S02]  /*06c0*/  IADD3.X R9, PT, PT, RZ, R9, RZ, P0, !PT ;  /* 0x00000009ff097210 */ /* 0x000fe400007fe4ff */
[----:B------:R-:W-:Y:S01]  /*06d0*/  IADD3.X R20, PT, PT, RZ, R13, RZ, P2, !PT ;  /* 0x0000000dff147210 */ /* 0x000fe200017fe4ff */
[----:B------:R-:W-:Y:S08]  /*06e0*/  @P1 BRA `(.L_x_5) ;  /* 0xfffffff800dc1947 */ /* 0x000ff0000383ffff */
[----:B01----:R-:W-:-:S07]  /*06f0*/  FADD R11, R11, 1 ;  /* 0x3f8000000b0b7421 */ /* 0x003fce0000000000 */
.L_x_0:
[----:B------:R-:W0:Y:S02]  /*0700*/  LDC R0, c[0x0][0x380] ;  /* 0x0000e000ff007b82 */ /* 0x000e240000000800 */
[----:B0-----:R-:W-:-:S04]  /*0710*/  LOP3.LUT R0, R0, 0x1, RZ, 0xc0, !PT ;  /* 0x0000000100007812 */ /* 0x001fc800078ec0ff */
[----:B------:R-:W-:-:S13]  /*0720*/  ISETP.NE.U32.AND P0, PT, R0, 0x1, PT ;  /* 0x000000010000780c */ /* 0x000fda0003f05070 */
[----:B------:R-:W-:Y:S05]  /*0730*/  @P0 EXIT ;  /* 0x000000000000094d */ /* 0x000fea0003800000 */
[----:B------:R-:W0:Y:S01]  /*0740*/  LDC.64 R12, c[0x0][0x388] ;  /* 0x0000e200ff0c7b82 */ /* 0x000e220000000a00 */
[----:B------:R-:W-:Y:S01]  /*0750*/  LEA R3, R10, R10, 0x1 ;  /* 0x0000000a0a037211 */ /* 0x000fe200078e08ff */
[----:B------:R-:W2:Y:S04]  /*0760*/  LDG.E R0, desc[UR8][R4.64] ;  /* 0x0000000804007981 */ /* 0x000ea8000c1e1900 */
[----:B------:R-:W3:Y:S04]  /*0770*/  LDG.E R14, desc[UR8][R4.64+0x4] ;  /* 0x00000408040e7981 */ /* 0x000ee8000c1e1900 */
[----:B------:R-:W4:Y:S01]  /*0780*/  LDG.E R16, desc[UR8][R4.64+0x8] ;  /* 0x0000080804107981 */ /* 0x000f22000c1e1900 */
[----:B0-----:R-:W-:-:S05]  /*0790*/  IMAD.WIDE.U32 R12, R3, 0x4, R12 ;  /* 0x00000004030c7825 */ /* 0x001fca00078e000c */
[----:B------:R-:W2:Y:S04]  /*07a0*/  LDG.E R3, desc[UR8][R12.64] ;  /* 0x000000080c037981 */ /* 0x000ea8000c1e1900 */
[----:B------:R-:W3:Y:S04]  /*07b0*/  LDG.E R8, desc[UR8][R12.64+0x4] ;  /* 0x000004080c087981 */ /* 0x000ee8000c1e1900 */
[----:B------:R-:W4:Y:S01]  /*07c0*/  LDG.E R15, desc[UR8][R12.64+0x8] ;  /* 0x000008080c0f7981 */ /* 0x000f22000c1e1900 */
[----:B--2---:R-:W-:-:S04]  /*07d0*/  FFMA R9, R0, R3, RZ ;  /* 0x0000000300097223 */ /* 0x004fc800000000ff */
[----:B---3--:R-:W-:-:S04]  /*07e0*/  FFMA R9, R14, R8, R9 ;  /* 0x000000080e097223 */ /* 0x008fc80000000009 */
[----:B----4-:R-:W-:-:S05]  /*07f0*/  FFMA R9, R16, R15, R9 ;  /* 0x0000000f10097223 */ /* 0x010fca0000000009 */
[----:B------:R-:W-:-:S04]  /*0800*/  FSETP.GEU.AND P0, PT, R9, R2, PT ;  /* 0x000000020900720b */ /* 0x000fc80003f0e000 */
[----:B------:R-:W-:-:S13]  /*0810*/  FSETP.LEU.OR P0, PT, R9, RZ, P0 ;  /* 0x000000ff0900720b */ /* 0x000fda000070b400 */
[----:B------:R-:W-:Y:S05]  /*0820*/  @P0 EXIT ;  /* 0x000000000000094d */ /* 0x000fea0003800000 */
[----:B------:R-:W0:Y:S02]  /*0830*/  LDC.64 R4, c[0x0][0x390] ;  /* 0x0000e400ff047b82 */ /* 0x000e240000000a00 */
[----:B0-----:R-:W-:-:S06]  /*0840*/  IMAD.WIDE.U32 R4, R10, 0x4, R4 ;  /* 0x000000040a047825 */ /* 0x001fcc00078e0004 */
[----:B------:R-:W2:Y:S01]  /*0850*/  LDG.E R4, desc[UR8][R4.64] ;  /* 0x0000000804047981 */ /* 0x000ea2000c1e1900 */
[----:B------:R-:W-:Y:S01]  /*0860*/  FADD R16, R16, -R15 ;  /* 0x8000000f10107221 */ /* 0x000fe20000000000 */
[----:B------:R-:W-:Y:S01]  /*0870*/  FADD R9, R0, -R3 ;  /* 0x8000000300097221 */ /* 0x000fe20000000000 */
[----:B------:R-:W-:Y:S02]  /*0880*/  FADD R14, R14, -R8 ;  /* 0x800000080e0e7221 */ /* 0x000fe40000000000 */
        /* <DEDUP_REMOVED lines=12> */
[----:B------:R-:W-:Y:S05]  /*0950*/  @P0 EXIT ;  /* 0x000000000000094d */ /* 0x000fea0003800000 */
[----:B------:R-:W-:Y:S01]  /*0960*/  STG.E desc[UR8][R6.64], R11 ;  /* 0x0000000b06007986 */ /* 0x000fe2000c101908 */
[----:B------:R-:W-:Y:S05]  /*0970*/  EXIT ;  /* 0x000000000000794d */ /* 0x000fea0003800000 */
.L_x_6:
[----:B------:R-:W-:-:S00]  /*0980*/  BRA `(.L_x_6) ;  /* 0xfffffffc00fc7947 */ /* 0x000fc0000383ffff */
[----:B------:R-:W-:-:S00]  /*0990*/  NOP ;  /* 0x0000000000007918 */ /* 0x000fc00000000000 */
        /* <DEDUP_REMOVED lines=14> */
.L_x_7:


//--------------------- .nv.shared.reserved.0     --------------------------
	.section	.nv.shared.reserved.0,"aw",@nobits
	.weak		__nv_reservedSMEM_offset_0_alias
	.size		__nv_reservedSMEM_offset_0_alias, 0, 64
	.other		__nv_reservedSMEM_offset_0_alias,@"STO_CUDA_RESERVED_SHARED STV_DEFAULT"
__nv_reservedSMEM_offset_0_alias:
	.zero		0
	.zero		64


//--------------------- .nv.constant0._Z7calcrayiPfS_S_P9Tree_Info --------------------------
	.section	.nv.constant0._Z7calcrayiPfS_S_P9Tree_Info,"a",@progbits
	.sectionflags	@""
	.align	4
.nv.constant0._Z7calcrayiPfS_S_P9Tree_Info:
	.zero		936


//--------------------- SYMBOLS --------------------------

	.type		.nv.reservedSmem.offset0,@object
	.size		.nv.reservedSmem.offset0,0x4
